//
// Generated by NVIDIA NVVM Compiler
//
// Compiler Build ID: CL-36424714
// Cuda compilation tools, release 13.0, V13.0.88
// Based on NVVM 20.0.0
//

.version 9.0
.target sm_100
.address_size 64

	// .globl	_Z10write_intoPx

.visible .entry _Z10write_intoPx(
	.param .u64 .ptr .align 1 _Z10write_intoPx_param_0
)
{
	.reg .b32 	%r<5>;
	.reg .b64 	%rd<6>;

	ld.param.u64 	%rd1, [_Z10write_intoPx_param_0];
	cvta.to.global.u64 	%rd2, %rd1;
	mov.u32 	%r1, %ctaid.x;
	mov.u32 	%r2, %ntid.x;
	mov.u32 	%r3, %tid.x;
	mad.lo.s32 	%r4, %r1, %r2, %r3;
	cvt.u64.u32 	%rd3, %r4;
	mul.wide.u32 	%rd4, %r4, 8;
	add.s64 	%rd5, %rd2, %rd4;
	st.global.u64 	[%rd5], %rd3;
	ret;

}


// ===== COMPILED SASS (sm_100) =====

	.target	sm_100

	.elftype	@"ET_EXEC"


//--------------------- .note.nv.tkinfo           --------------------------
	.section	.note.nv.tkinfo,"",@"SHT_NOTE"
	.sectionflags	@"SHF_NOTE_NV_TKINFO"
	.tkinfo
        /*0018*/ 	.word	0x00000002
        /*0030*/ 	.string	""
        /*0030*/ 	.string	"ptxas"
        /*0030*/ 	.string	"Cuda compilation tools, release 13.0, V13.0.88"
        /*0030*/ 	.string	"Build cuda_13.0.r13.0/compiler.36424714_0"
        /*0030*/ 	.string	"-arch sm_100 -m 64 "



//--------------------- .note.nv.cuinfo           --------------------------
	.section	.note.nv.cuinfo,"",@"SHT_NOTE"
	.sectionflags	@"SHF_NOTE_NV_CUINFO"
        /*0018*/ 	.short	0x0002
        /*001a*/ 	.short	0x0064
        /*001c*/ 	.short	0x0082
	.zero		2


//--------------------- .nv.info                  --------------------------
	.section	.nv.info,"",@"SHT_CUDA_INFO"
	.align	4


	//----- nvinfo : EIATTR_REGCOUNT
	.align		4
        /*0000*/ 	.byte	0x04, 0x2f
        /*0002*/ 	.short	(.L_1 - .L_0)
	.align		4
.L_0:
        /*0004*/ 	.word	index@(_Z10write_intoPx)
        /*0008*/ 	.word	0x00000008


	//----- nvinfo : EIATTR_FRAME_SIZE
	.align		4
.L_1:
        /*000c*/ 	.byte	0x04, 0x11
        /*000e*/ 	.short	(.L_3 - .L_2)
	.align		4
.L_2:
        /*0010*/ 	.word	index@(_Z10write_intoPx)
        /*0014*/ 	.word	0x00000000


	//----- nvinfo : EIATTR_MIN_STACK_SIZE
	.align		4
.L_3:
        /*0018*/ 	.byte	0x04, 0x12
        /*001a*/ 	.short	(.L_5 - .L_4)
	.align		4
.L_4:
        /*001c*/ 	.word	index@(_Z10write_intoPx)
        /*0020*/ 	.word	0x00000000
.L_5:


//--------------------- .nv.compat                --------------------------
	.section	.nv.compat,"",@"SHT_CUDA_COMPAT_INFO"
	.align	4
        /*0000*/ 	.byte	0x02, 0x09, 0x00, 0x00, 0x02, 0x02, 0x01, 0x00, 0x02, 0x05, 0x05, 0x00, 0x03, 0x07, 0x01, 0x01
        /*0010*/ 	.byte	0x02, 0x03, 0x00, 0x00, 0x02, 0x06, 0x01, 0x00, 0x04, 0x0b, 0x08, 0x00, 0x09, 0x00, 0x00, 0x00
        /*0020*/ 	.byte	0x00, 0x00, 0x00, 0x00


//--------------------- .nv.info._Z10write_intoPx --------------------------
	.section	.nv.info._Z10write_intoPx,"",@"SHT_CUDA_INFO"
	.sectionflags	@""
	.align	4


	//----- nvinfo : EIATTR_CUDA_API_VERSION
	.align		4
        /*0000*/ 	.byte	0x04, 0x37
        /*0002*/ 	.short	(.L_7 - .L_6)
.L_6:
        /*0004*/ 	.word	0x00000082


	//----- nvinfo : EIATTR_KPARAM_INFO
	.align		4
.L_7:
        /*0008*/ 	.byte	0x04, 0x17
        /*000a*/ 	.short	(.L_9 - .L_8)
.L_8:
        /*000c*/ 	.word	0x00000000
        /*0010*/ 	.short	0x0000
        /*0012*/ 	.short	0x0000
        /*0014*/ 	.byte	0x00, 0xf5, 0x21, 0x00


	//----- nvinfo : EIATTR_SPARSE_MMA_MASK
	.align		4
.L_9:
        /*0018*/ 	.byte	0x03, 0x50
        /*001a*/ 	.short	0x0000


	//----- nvinfo : EIATTR_MAXREG_COUNT
	.align		4
        /*001c*/ 	.byte	0x03, 0x1b
        /*001e*/ 	.short	0x00ff


	//----- nvinfo : EIATTR_MERCURY_ISA_VERSION
	.align		4
        /*0020*/ 	.byte	0x03, 0x5f
        /*0022*/ 	.short	0x0101


	//----- nvinfo : EIATTR_VRC_CTA_INIT_COUNT
	.align		4
        /*0024*/ 	.byte	0x02, 0x4a
	.zero		1
	.zero		1


	//----- nvinfo : EIATTR_EXIT_INSTR_OFFSETS
	.align		4
        /*0028*/ 	.byte	0x04, 0x1c
        /*002a*/ 	.short	(.L_11 - .L_10)


	//   ....[0]....
.L_10:
        /*002c*/ 	.word	0x000000a0


	//----- nvinfo : EIATTR_CBANK_PARAM_SIZE
	.align		4
.L_11:
        /*0030*/ 	.byte	0x03, 0x19
        /*0032*/ 	.short	0x0008


	//----- nvinfo : EIATTR_PARAM_CBANK
	.align		4
        /*0034*/ 	.byte	0x04, 0x0a
        /*0036*/ 	.short	(.L_13 - .L_12)
	.align		4
.L_12:
        /*0038*/ 	.word	index@(.nv.constant0._Z10write_intoPx)
        /*003c*/ 	.short	0x0380
        /*003e*/ 	.short	0x0008


	//----- nvinfo : EIATTR_SW_WAR
	.align		4
.L_13:
        /*0040*/ 	.byte	0x04, 0x36
        /*0042*/ 	.short	(.L_15 - .L_14)
.L_14:
        /*0044*/ 	.word	0x00000008
.L_15:


//--------------------- .nv.callgraph             --------------------------
	.section	.nv.callgraph,"",@"SHT_CUDA_CALLGRAPH"
	.align	4
	.sectionentsize	8
	.align		4
        /*0000*/ 	.word	0x00000000
	.align		4
        /*0004*/ 	.word	0xffffffff
	.align		4
        /*0008*/ 	.word	0x00000000
	.align		4
        /*000c*/ 	.word	0xfffffffe
	.align		4
        /*0010*/ 	.word	0x00000000
	.align		4
        /*0014*/ 	.word	0xfffffffd
	.align		4
        /*0018*/ 	.word	0x00000000
	.align		4
        /*001c*/ 	.word	0xfffffffc


//--------------------- .text._Z10write_intoPx    --------------------------
	.section	.text._Z10write_intoPx,"ax",@progbits
	.align	128
        .global         _Z10write_intoPx
        .type           _Z10write_intoPx,@function
        .size           _Z10write_intoPx,(.L_x_1 - _Z10write_intoPx)
        .other          _Z10write_intoPx,@"STO_CUDA_ENTRY STV_DEFAULT"
_Z10write_intoPx:
.text._Z10write_intoPx:
[----:B------:R-:W-:Y:S01]  /*0000*/  LDC R1, c[0x0][0x37c] ;  /* 0x0000df00ff017b82 */ /* 0x000fe20000000800 */
[----:B------:R-:W0:Y:S07]  /*0010*/  S2R R3, SR_TID.X ;  /* 0x0000000000037919 */ /* 0x000e2e0000002100 */
[----:B------:R-:W0:Y:S01]  /*0020*/  S2UR UR6, SR_CTAID.X ;  /* 0x00000000000679c3 */ /* 0x000e220000002500 */
[----:B------:R-:W1:Y:S07]  /*0030*/  LDCU.64 UR4, c[0x0][0x358] ;  /* 0x00006b00ff0477ac */ /* 0x000e6e0008000a00 */
[----:B------:R-:W0:Y:S08]  /*0040*/  LDC R2, c[0x0][0x360] ;  /* 0x0000d800ff027b82 */ /* 0x000e300000000800 */
[----:B------:R-:W2:Y:S01]  /*0050*/  LDC.64 R4, c[0x0][0x380] ;  /* 0x0000e000ff047b82 */ /* 0x000ea20000000a00 */
[----:B0-----:R-:W-:-:S02]  /*0060*/  IMAD R2, R2, UR6, R3 ;  /* 0x0000000602027c24 */ /* 0x001fc4000f8e0203 */
[----:B------:R-:W-:Y:S02]  /*0070*/  HFMA2 R3, -RZ, RZ, 0, 0 ;  /* 0x00000000ff037431 */ /* 0x000fe400000001ff */
[----:B--2---:R-:W-:-:S05]  /*0080*/  IMAD.WIDE.U32 R4, R2, 0x8, R4 ;  /* 0x0000000802047825 */ /* 0x004fca00078e0004 */
[----:B-1----:R-:W-:Y:S01]  /*0090*/  STG.E.64 desc[UR4][R4.64], R2 ;  /* 0x0000000204007986 */ /* 0x002fe2000c101b04 */
[----:B------:R-:W-:Y:S05]  /*00a0*/  EXIT ;  /* 0x000000000000794d */ /* 0x000fea0003800000 */
.L_x_0:
[----:B------:R-:W-:-:S00]  /*00b0*/  BRA `(.L_x_0) ;  /* 0xfffffffc00fc7947 */ /* 0x000fc0000383ffff */
[----:B------:R-:W-:-:S00]  /*00c0*/  NOP ;  /* 0x0000000000007918 */ /* 0x000fc00000000000 */
        /* <DEDUP_REMOVED lines=11> */
.L_x_1:


//--------------------- .nv.shared.reserved.0     --------------------------
	.section	.nv.shared.reserved.0,"aw",@nobits
	.weak		__nv_reservedSMEM_offset_0_alias
	.size		__nv_reservedSMEM_offset_0_alias, 0, 64
	.other		__nv_reservedSMEM_offset_0_alias,@"STO_CUDA_RESERVED_SHARED STV_DEFAULT"
__nv_reservedSMEM_offset_0_alias:
	.zero		0
	.zero		64


//--------------------- .nv.constant0._Z10write_intoPx --------------------------
	.section	.nv.constant0._Z10write_intoPx,"a",@progbits
	.sectionflags	@""
	.align	4
.nv.constant0._Z10write_intoPx:
	.zero		904


//--------------------- SYMBOLS --------------------------

	.type		.nv.reservedSmem.offset0,@object
	.size		.nv.reservedSmem.offset0,0x4
